//
// Generated by NVIDIA NVVM Compiler
//
// Compiler Build ID: CL-36424714
// Cuda compilation tools, release 13.0, V13.0.88
// Based on NVVM 20.0.0
//

.version 9.0
.target sm_100
.address_size 64

	// .globl	_Z12find_cornersPNSt7__cxx1112basic_stringIcSt11char_traitsIcESaIcEEEPii

.visible .entry _Z12find_cornersPNSt7__cxx1112basic_stringIcSt11char_traitsIcESaIcEEEPii(
	.param .u64 .ptr .align 1 _Z12find_cornersPNSt7__cxx1112basic_stringIcSt11char_traitsIcESaIcEEEPii_param_0,
	.param .u64 .ptr .align 1 _Z12find_cornersPNSt7__cxx1112basic_stringIcSt11char_traitsIcESaIcEEEPii_param_1,
	.param .u32 _Z12find_cornersPNSt7__cxx1112basic_stringIcSt11char_traitsIcESaIcEEEPii_param_2
)
{


	ret;

}


// ===== COMPILED SASS (sm_100) =====

	.target	sm_100

	.elftype	@"ET_EXEC"


//--------------------- .note.nv.tkinfo           --------------------------
	.section	.note.nv.tkinfo,"",@"SHT_NOTE"
	.sectionflags	@"SHF_NOTE_NV_TKINFO"
	.tkinfo
        /*0018*/ 	.word	0x00000002
        /*0030*/ 	.string	""
        /*0030*/ 	.string	"ptxas"
        /*0030*/ 	.string	"Cuda compilation tools, release 13.0, V13.0.88"
        /*0030*/ 	.string	"Build cuda_13.0.r13.0/compiler.36424714_0"
        /*0030*/ 	.string	"-arch sm_100 -m 64 "



//--------------------- .note.nv.cuinfo           --------------------------
	.section	.note.nv.cuinfo,"",@"SHT_NOTE"
	.sectionflags	@"SHF_NOTE_NV_CUINFO"
        /*0018*/ 	.short	0x0002
        /*001a*/ 	.short	0x0064
        /*001c*/ 	.short	0x0082
	.zero		2


//--------------------- .nv.info                  --------------------------
	.section	.nv.info,"",@"SHT_CUDA_INFO"
	.align	4


	//----- nvinfo : EIATTR_REGCOUNT
	.align		4
        /*0000*/ 	.byte	0x04, 0x2f
        /*0002*/ 	.short	(.L_1 - .L_0)
	.align		4
.L_0:
        /*0004*/ 	.word	index@(_Z12find_cornersPNSt7__cxx1112basic_stringIcSt11char_traitsIcESaIcEEEPii)
        /*0008*/ 	.word	0x00000004


	//----- nvinfo : EIATTR_FRAME_SIZE
	.align		4
.L_1:
        /*000c*/ 	.byte	0x04, 0x11
        /*000e*/ 	.short	(.L_3 - .L_2)
	.align		4
.L_2:
        /*0010*/ 	.word	index@(_Z12find_cornersPNSt7__cxx1112basic_stringIcSt11char_traitsIcESaIcEEEPii)
        /*0014*/ 	.word	0x00000000


	//----- nvinfo : EIATTR_MIN_STACK_SIZE
	.align		4
.L_3:
        /*0018*/ 	.byte	0x04, 0x12
        /*001a*/ 	.short	(.L_5 - .L_4)
	.align		4
.L_4:
        /*001c*/ 	.word	index@(_Z12find_cornersPNSt7__cxx1112basic_stringIcSt11char_traitsIcESaIcEEEPii)
        /*0020*/ 	.word	0x00000000
.L_5:


//--------------------- .nv.compat                --------------------------
	.section	.nv.compat,"",@"SHT_CUDA_COMPAT_INFO"
	.align	4
        /*0000*/ 	.byte	0x02, 0x09, 0x00, 0x00, 0x02, 0x02, 0x01, 0x00, 0x02, 0x05, 0x05, 0x00, 0x03, 0x07, 0x01, 0x01
        /*0010*/ 	.byte	0x02, 0x03, 0x00, 0x00, 0x02, 0x06, 0x01, 0x00, 0x04, 0x0b, 0x08, 0x00, 0x09, 0x00, 0x00, 0x00
        /*0020*/ 	.byte	0x00, 0x00, 0x00, 0x00


//--------------------- .nv.info._Z12find_cornersPNSt7__cxx1112basic_stringIcSt11char_traitsIcESaIcEEEPii --------------------------
	.section	.nv.info._Z12find_cornersPNSt7__cxx1112basic_stringIcSt11char_traitsIcESaIcEEEPii,"",@"SHT_CUDA_INFO"
	.sectionflags	@""
	.align	4


	//----- nvinfo : EIATTR_CUDA_API_VERSION
	.align		4
        /*0000*/ 	.byte	0x04, 0x37
        /*0002*/ 	.short	(.L_7 - .L_6)
.L_6:
        /*0004*/ 	.word	0x00000082


	//----- nvinfo : EIATTR_KPARAM_INFO
	.align		4
.L_7:
        /*0008*/ 	.byte	0x04, 0x17
        /*000a*/ 	.short	(.L_9 - .L_8)
.L_8:
        /*000c*/ 	.word	0x00000000
        /*0010*/ 	.short	0x0002
        /*0012*/ 	.short	0x0010
        /*0014*/ 	.byte	0x00, 0xf0, 0x11, 0x00


	//----- nvinfo : EIATTR_KPARAM_INFO
	.align		4
.L_9:
        /*0018*/ 	.byte	0x04, 0x17
        /*001a*/ 	.short	(.L_11 - .L_10)
.L_10:
        /*001c*/ 	.word	0x00000000
        /*0020*/ 	.short	0x0001
        /*0022*/ 	.short	0x0008
        /*0024*/ 	.byte	0x00, 0xf5, 0x21, 0x00


	//----- nvinfo : EIATTR_KPARAM_INFO
	.align		4
.L_11:
        /*0028*/ 	.byte	0x04, 0x17
        /*002a*/ 	.short	(.L_13 - .L_12)
.L_12:
        /*002c*/ 	.word	0x00000000
        /*0030*/ 	.short	0x0000
        /*0032*/ 	.short	0x0000
        /*0034*/ 	.byte	0x00, 0xf5, 0x21, 0x00


	//----- nvinfo : EIATTR_SPARSE_MMA_MASK
	.align		4
.L_13:
        /*0038*/ 	.byte	0x03, 0x50
        /*003a*/ 	.short	0x0000


	//----- nvinfo : EIATTR_MAXREG_COUNT
	.align		4
        /*003c*/ 	.byte	0x03, 0x1b
        /*003e*/ 	.short	0x00ff


	//----- nvinfo : EIATTR_MERCURY_ISA_VERSION
	.align		4
        /*0040*/ 	.byte	0x03, 0x5f
        /*0042*/ 	.short	0x0101


	//----- nvinfo : EIATTR_VRC_CTA_INIT_COUNT
	.align		4
        /*0044*/ 	.byte	0x02, 0x4a
	.zero		1
	.zero		1


	//----- nvinfo : EIATTR_EXIT_INSTR_OFFSETS
	.align		4
        /*0048*/ 	.byte	0x04, 0x1c
        /*004a*/ 	.short	(.L_15 - .L_14)


	//   ....[0]....
.L_14:
        /*004c*/ 	.word	0x00000010


	//----- nvinfo : EIATTR_CBANK_PARAM_SIZE
	.align		4
.L_15:
        /*0050*/ 	.byte	0x03, 0x19
        /*0052*/ 	.short	0x0014


	//----- nvinfo : EIATTR_PARAM_CBANK
	.align		4
        /*0054*/ 	.byte	0x04, 0x0a
        /*0056*/ 	.short	(.L_17 - .L_16)
	.align		4
.L_16:
        /*0058*/ 	.word	index@(.nv.constant0._Z12find_cornersPNSt7__cxx1112basic_stringIcSt11char_traitsIcESaIcEEEPii)
        /*005c*/ 	.short	0x0380
        /*005e*/ 	.short	0x0014


	//----- nvinfo : EIATTR_SW_WAR
	.align		4
.L_17:
        /*0060*/ 	.byte	0x04, 0x36
        /*0062*/ 	.short	(.L_19 - .L_18)
.L_18:
        /*0064*/ 	.word	0x00000008
.L_19:


//--------------------- .nv.callgraph             --------------------------
	.section	.nv.callgraph,"",@"SHT_CUDA_CALLGRAPH"
	.align	4
	.sectionentsize	8
	.align		4
        /*0000*/ 	.word	0x00000000
	.align		4
        /*0004*/ 	.word	0xffffffff
	.align		4
        /*0008*/ 	.word	0x00000000
	.align		4
        /*000c*/ 	.word	0xfffffffe
	.align		4
        /*0010*/ 	.word	0x00000000
	.align		4
        /*0014*/ 	.word	0xfffffffd
	.align		4
        /*0018*/ 	.word	0x00000000
	.align		4
        /*001c*/ 	.word	0xfffffffc


//--------------------- .text._Z12find_cornersPNSt7__cxx1112basic_stringIcSt11char_traitsIcESaIcEEEPii --------------------------
	.section	.text._Z12find_cornersPNSt7__cxx1112basic_stringIcSt11char_traitsIcESaIcEEEPii,"ax",@progbits
	.align	128
        .global         _Z12find_cornersPNSt7__cxx1112basic_stringIcSt11char_traitsIcESaIcEEEPii
        .type           _Z12find_cornersPNSt7__cxx1112basic_stringIcSt11char_traitsIcESaIcEEEPii,@function
        .size           _Z12find_cornersPNSt7__cxx1112basic_stringIcSt11char_traitsIcESaIcEEEPii,(.L_x_1 - _Z12find_cornersPNSt7__cxx1112basic_stringIcSt11char_traitsIcESaIcEEEPii)
        .other          _Z12find_cornersPNSt7__cxx1112basic_stringIcSt11char_traitsIcESaIcEEEPii,@"STO_CUDA_ENTRY STV_DEFAULT"
_Z12find_cornersPNSt7__cxx1112basic_stringIcSt11char_traitsIcESaIcEEEPii:
.text._Z12find_cornersPNSt7__cxx1112basic_stringIcSt11char_traitsIcESaIcEEEPii:
[----:B------:R-:W-:Y:S01]  /*0000*/  LDC R1, c[0x0][0x37c] ;  /* 0x0000df00ff017b82 */ /* 0x000fe20000000800 */
[----:B------:R-:W-:Y:S05]  /*0010*/  EXIT ;  /* 0x000000000000794d */ /* 0x000fea0003800000 */
.L_x_0:
[----:B------:R-:W-:-:S00]  /*0020*/  BRA `(.L_x_0) ;  /* 0xfffffffc00fc7947 */ /* 0x000fc0000383ffff */
[----:B------:R-:W-:-:S00]  /*0030*/  NOP ;  /* 0x0000000000007918 */ /* 0x000fc00000000000 */
        /* <DEDUP_REMOVED lines=12> */
.L_x_1:


//--------------------- .nv.shared.reserved.0     --------------------------
	.section	.nv.shared.reserved.0,"aw",@nobits
	.weak		__nv_reservedSMEM_offset_0_alias
	.size		__nv_reservedSMEM_offset_0_alias, 0, 64
	.other		__nv_reservedSMEM_offset_0_alias,@"STO_CUDA_RESERVED_SHARED STV_DEFAULT"
__nv_reservedSMEM_offset_0_alias:
	.zero		0
	.zero		64


//--------------------- .nv.constant0._Z12find_cornersPNSt7__cxx1112basic_stringIcSt11char_traitsIcESaIcEEEPii --------------------------
	.section	.nv.constant0._Z12find_cornersPNSt7__cxx1112basic_stringIcSt11char_traitsIcESaIcEEEPii,"a",@progbits
	.sectionflags	@""
	.align	4
.nv.constant0._Z12find_cornersPNSt7__cxx1112basic_stringIcSt11char_traitsIcESaIcEEEPii:
	.zero		916


//--------------------- SYMBOLS --------------------------

	.type		.nv.reservedSmem.offset0,@object
	.size		.nv.reservedSmem.offset0,0x4
